	.headerflags	@"EF_CUDA_TEXMODE_UNIFIED EF_CUDA_64BIT_ADDRESS EF_CUDA_ACCELERATORS EF_CUDA_SM90 EF_CUDA_VIRTUAL_SM(EF_CUDA_SM90)"
	.elftype	@"ET_EXEC"


//--------------------- .nv.info                  --------------------------
	.section	.nv.info,"",@"SHT_CUDA_INFO"
	.align	4


	//----- nvinfo : EIATTR_REGCOUNT
	.align		4
        /*0000*/ 	.byte	0x04, 0x2f
        /*0002*/ 	.short	(.L_1 - .L_0)
	.align		4
.L_0:
        /*0004*/ 	.word	index@(triton_poi_fused_convolution_relu_10)
        /*0008*/ 	.word	0x0000000c


	//----- nvinfo : EIATTR_MIN_STACK_SIZE
	.align		4
.L_1:
        /*000c*/ 	.byte	0x04, 0x12
        /*000e*/ 	.short	(.L_3 - .L_2)
	.align		4
.L_2:
        /*0010*/ 	.word	index@(triton_poi_fused_convolution_relu_10)
        /*0014*/ 	.word	0x00000000


	//----- nvinfo : EIATTR_FRAME_SIZE
	.align		4
.L_3:
        /*0018*/ 	.byte	0x04, 0x11
        /*001a*/ 	.short	(.L_5 - .L_4)
	.align		4
.L_4:
        /*001c*/ 	.word	index@(triton_poi_fused_convolution_relu_10)
        /*0020*/ 	.word	0x00000000


	//----- nvinfo : EIATTR_MIN_STACK_SIZE
	.align		4
.L_5:
        /*0024*/ 	.byte	0x04, 0x12
        /*0026*/ 	.short	(.L_7 - .L_6)
	.align		4
.L_6:
        /*0028*/ 	.word	index@(triton_poi_fused_convolution_relu_10)
        /*002c*/ 	.word	0x00000000
.L_7:


//--------------------- .nv.info.triton_poi_fused_convolution_relu_10 --------------------------
	.section	.nv.info.triton_poi_fused_convolution_relu_10,"",@"SHT_CUDA_INFO"
	.sectionflags	@""
	.align	4


	//----- nvinfo : EIATTR_CUDA_API_VERSION
	.align		4
        /*0000*/ 	.byte	0x04, 0x37
        /*0002*/ 	.short	(.L_9 - .L_8)
.L_8:
        /*0004*/ 	.word	0x0000007c


	//----- nvinfo : EIATTR_KPARAM_INFO
	.align		4
.L_9:
        /*0008*/ 	.byte	0x04, 0x17
        /*000a*/ 	.short	(.L_11 - .L_10)
.L_10:
        /*000c*/ 	.word	0x00000000
        /*0010*/ 	.short	0x0002
        /*0012*/ 	.short	0x0010
        /*0014*/ 	.byte	0x00, 0xf0, 0x11, 0x00


	//----- nvinfo : EIATTR_KPARAM_INFO
	.align		4
.L_11:
        /*0018*/ 	.byte	0x04, 0x17
        /*001a*/ 	.short	(.L_13 - .L_12)
.L_12:
        /*001c*/ 	.word	0x00000000
        /*0020*/ 	.short	0x0001
        /*0022*/ 	.short	0x0008
        /*0024*/ 	.byte	0x00, 0xf4, 0x21, 0x00


	//----- nvinfo : EIATTR_KPARAM_INFO
	.align		4
.L_13:
        /*0028*/ 	.byte	0x04, 0x17
        /*002a*/ 	.short	(.L_15 - .L_14)
.L_14:
        /*002c*/ 	.word	0x00000000
        /*0030*/ 	.short	0x0000
        /*0032*/ 	.short	0x0000
        /*0034*/ 	.byte	0x00, 0xf4, 0x21, 0x00


	//----- nvinfo : EIATTR_SPARSE_MMA_MASK
	.align		4
.L_15:
        /*0038*/ 	.byte	0x03, 0x50
        /*003a*/ 	.short	0x0000


	//----- nvinfo : EIATTR_MAXREG_COUNT
	.align		4
        /*003c*/ 	.byte	0x03, 0x1b
        /*003e*/ 	.short	0x00ff


	//----- nvinfo : EIATTR_EXIT_INSTR_OFFSETS
	.align		4
        /*0040*/ 	.byte	0x04, 0x1c
        /*0042*/ 	.short	(.L_17 - .L_16)


	//   ....[0]....
.L_16:
        /*0044*/ 	.word	0x00000150


	//----- nvinfo : EIATTR_REQNTID
	.align		4
.L_17:
        /*0048*/ 	.byte	0x04, 0x10
        /*004a*/ 	.short	(.L_19 - .L_18)
.L_18:
        /*004c*/ 	.word	0x00000080
        /*0050*/ 	.word	0x00000001
        /*0054*/ 	.word	0x00000001


	//----- nvinfo : EIATTR_CBANK_PARAM_SIZE
	.align		4
.L_19:
        /*0058*/ 	.byte	0x03, 0x19
        /*005a*/ 	.short	0x0014


	//----- nvinfo : EIATTR_PARAM_CBANK
	.align		4
        /*005c*/ 	.byte	0x04, 0x0a
        /*005e*/ 	.short	(.L_21 - .L_20)
	.align		4
.L_20:
        /*0060*/ 	.word	index@(.nv.constant0.triton_poi_fused_convolution_relu_10)
        /*0064*/ 	.short	0x0210
        /*0066*/ 	.short	0x0014


	//----- nvinfo : EIATTR_SW_WAR
	.align		4
.L_21:
        /*0068*/ 	.byte	0x04, 0x36
        /*006a*/ 	.short	(.L_23 - .L_22)
.L_22:
        /*006c*/ 	.word	0x00000008
.L_23:


//--------------------- .nv.callgraph             --------------------------
	.section	.nv.callgraph,"",@"SHT_CUDA_CALLGRAPH"
	.align	4
	.sectionentsize	8
	.align		4
        /*0000*/ 	.word	0x00000000
	.align		4
        /*0004*/ 	.word	0xffffffff
	.align		4
        /*0008*/ 	.word	0x00000000
	.align		4
        /*000c*/ 	.word	0xfffffffe
	.align		4
        /*0010*/ 	.word	0x00000000
	.align		4
        /*0014*/ 	.word	0xfffffffd
	.align		4
        /*0018*/ 	.word	0x00000000
	.align		4
        /*001c*/ 	.word	0xfffffffc


//--------------------- .text.triton_poi_fused_convolution_relu_10 --------------------------
	.section	.text.triton_poi_fused_convolution_relu_10,"ax",@progbits
	.align	128
        .global         triton_poi_fused_convolution_relu_10
        .type           triton_poi_fused_convolution_relu_10,@function
        .size           triton_poi_fused_convolution_relu_10,(.L_x_1 - triton_poi_fused_convolution_relu_10)
        .other          triton_poi_fused_convolution_relu_10,@"STO_CUDA_ENTRY STV_DEFAULT"
triton_poi_fused_convolution_relu_10:
.text.triton_poi_fused_convolution_relu_10:
[----:B------:R-:W-:Y:S01]  /*0000*/  LDC R1, c[0x0][0x28] ;  /* 0x00000a00ff017b82 */ /* 0x000fe20000000800 */
[----:B------:R-:W1:Y:S07]  /*0010*/  S2R R0, SR_TID.X ;  /* 0x0000000000007919 */ /* 0x000e6e0000002100 */
[----:B------:R-:W2:Y:S01]  /*0020*/  LDC.64 R4, c[0x0][0x218] ;  /* 0x00008600ff047b82 */ /* 0x000ea20000000a00 */
[----:B------:R-:W-:Y:S01]  /*0030*/  ULDC.64 UR4, c[0x0][0x208] ;  /* 0x0000820000047ab9 */ /* 0x000fe20000000a00 */
[----:B------:R-:W3:Y:S06]  /*0040*/  S2R R7, SR_CTAID.X ;  /* 0x0000000000077919 */ /* 0x000eec0000002500 */
[----:B------:R-:W4:Y:S01]  /*0050*/  LDC.64 R2, c[0x0][0x210] ;  /* 0x00008400ff027b82 */ /* 0x000f220000000a00 */
[----:B-1----:R-:W-:-:S02]  /*0060*/  LOP3.LUT R0, R0, 0x7f, RZ, 0xc0, !PT ;  /* 0x0000007f00007812 */ /* 0x002fc400078ec0ff */
[----:B---3--:R-:W-:-:S03]  /*0070*/  SHF.R.S32.HI R6, RZ, 0x18, R7 ;  /* 0x00000018ff067819 */ /* 0x008fc60000011407 */
[----:B------:R-:W-:Y:S01]  /*0080*/  IMAD R7, R7, 0x80, R0 ;  /* 0x0000008007077824 */ /* 0x000fe200078e0200 */
[----:B------:R-:W-:-:S03]  /*0090*/  SGXT R0, R6, 0x1 ;  /* 0x000000010600781a */ /* 0x000fc60000000200 */
[----:B----4-:R-:W-:Y:S01]  /*00a0*/  IMAD.WIDE R2, R7, 0x4, R2 ;  /* 0x0000000407027825 */ /* 0x010fe200078e0202 */
[----:B------:R-:W-:-:S04]  /*00b0*/  LEA.HI R0, R0, R7, RZ, 0x8 ;  /* 0x0000000700007211 */ /* 0x000fc800078f40ff */
[----:B------:R-:W-:-:S05]  /*00c0*/  LOP3.LUT R0, R0, 0xffffff00, RZ, 0xc0, !PT ;  /* 0xffffff0000007812 */ /* 0x000fca00078ec0ff */
[----:B------:R-:W-:Y:S02]  /*00d0*/  IMAD.IADD R9, R7, 0x1, -R0 ;  /* 0x0000000107097824 */ /* 0x000fe400078e0a00 */
[----:B------:R-:W3:Y:S02]  /*00e0*/  LDG.E R0, desc[UR4][R2.64] ;  /* 0x0000000402007981 */ /* 0x000ee4000c1e1900 */
[----:B--2---:R-:W-:-:S06]  /*00f0*/  IMAD.WIDE R4, R9, 0x4, R4 ;  /* 0x0000000409047825 */ /* 0x004fcc00078e0204 */
[----:B------:R-:W3:Y:S02]  /*0100*/  LDG.E.EL R5, desc[UR4][R4.64] ;  /* 0x0000000404057981 */ /* 0x000ee4000c2e1900 */
[C---:B---3--:R-:W-:Y:S01]  /*0110*/  FADD R6, R0.reuse, R5 ;  /* 0x0000000500067221 */ /* 0x048fe20000000000 */
[----:B------:R-:W-:-:S04]  /*0120*/  FSETP.GEU.AND P0, PT, R0, -R5, PT ;  /* 0x800000050000720b */ /* 0x000fc80003f0e000 */
[----:B------:R-:W-:-:S05]  /*0130*/  FSEL R7, R6, RZ, P0 ;  /* 0x000000ff06077208 */ /* 0x000fca0000000000 */
[----:B------:R-:W-:Y:S01]  /*0140*/  STG.E desc[UR4][R2.64], R7 ;  /* 0x0000000702007986 */ /* 0x000fe2000c101904 */
[----:B------:R-:W-:Y:S05]  /*0150*/  EXIT ;  /* 0x000000000000794d */ /* 0x000fea0003800000 */
.L_x_0:
[----:B------:R-:W-:-:S00]  /*0160*/  BRA `(.L_x_0) ;  /* 0xfffffffc00fc7947 */ /* 0x000fc0000383ffff */
[----:B------:R-:W-:-:S00]  /*0170*/  NOP ;  /* 0x0000000000007918 */ /* 0x000fc00000000000 */
        /* <DEDUP_REMOVED lines=8> */
.L_x_1:


//--------------------- .nv.constant0.triton_poi_fused_convolution_relu_10 --------------------------
	.section	.nv.constant0.triton_poi_fused_convolution_relu_10,"a",@progbits
	.sectionflags	@""
	.align	4
.nv.constant0.triton_poi_fused_convolution_relu_10:
	.zero		548
